//
// Generated by NVIDIA NVVM Compiler
//
// Compiler Build ID: CL-36424714
// Cuda compilation tools, release 13.0, V13.0.88
// Based on NVVM 20.0.0
//

.version 9.0
.target sm_100
.address_size 64

	// .globl	_Z26matrixMultiplicationKernelPfS_S_i

.visible .entry _Z26matrixMultiplicationKernelPfS_S_i(
	.param .u64 .ptr .align 1 _Z26matrixMultiplicationKernelPfS_S_i_param_0,
	.param .u64 .ptr .align 1 _Z26matrixMultiplicationKernelPfS_S_i_param_1,
	.param .u64 .ptr .align 1 _Z26matrixMultiplicationKernelPfS_S_i_param_2,
	.param .u32 _Z26matrixMultiplicationKernelPfS_S_i_param_3
)
{
	.reg .pred 	%p<12>;
	.reg .b32 	%r<40>;
	.reg .b32 	%f<68>;
	.reg .b64 	%rd<67>;

	ld.param.u64 	%rd14, [_Z26matrixMultiplicationKernelPfS_S_i_param_0];
	ld.param.u64 	%rd15, [_Z26matrixMultiplicationKernelPfS_S_i_param_1];
	ld.param.u32 	%r17, [_Z26matrixMultiplicationKernelPfS_S_i_param_3];
	cvta.to.global.u64 	%rd1, %rd15;
	cvta.to.global.u64 	%rd2, %rd14;
	mov.u32 	%r18, %ctaid.y;
	mov.u32 	%r19, %ntid.y;
	mov.u32 	%r20, %tid.y;
	mad.lo.s32 	%r1, %r18, %r19, %r20;
	mov.u32 	%r21, %ctaid.x;
	mov.u32 	%r22, %ntid.x;
	mov.u32 	%r23, %tid.x;
	mad.lo.s32 	%r2, %r21, %r22, %r23;
	max.s32 	%r24, %r1, %r2;
	setp.ge.s32 	%p1, %r24, %r17;
	setp.lt.s32 	%p2, %r17, 1;
	mov.f32 	%f67, 0f00000000;
	or.pred  	%p3, %p1, %p2;
	@%p3 bra 	$L__BB0_12;
	mul.lo.s32 	%r3, %r17, %r1;
	and.b32  	%r4, %r17, 7;
	setp.lt.u32 	%p4, %r17, 8;
	mov.f32 	%f67, 0f00000000;
	mov.b32 	%r38, 0;
	@%p4 bra 	$L__BB0_4;
	and.b32  	%r38, %r17, 2147483640;
	neg.s32 	%r36, %r38;
	mul.wide.u32 	%rd16, %r17, 4;
	add.s64 	%rd3, %rd1, %rd16;
	mul.wide.u32 	%rd17, %r17, 8;
	add.s64 	%rd4, %rd1, %rd17;
	mul.wide.u32 	%rd18, %r17, 12;
	add.s64 	%rd5, %rd1, %rd18;
	mul.wide.u32 	%rd19, %r17, 16;
	add.s64 	%rd6, %rd1, %rd19;
	mul.wide.u32 	%rd20, %r17, 20;
	add.s64 	%rd7, %rd1, %rd20;
	mul.wide.u32 	%rd21, %r17, 24;
	add.s64 	%rd8, %rd1, %rd21;
	mul.wide.u32 	%rd22, %r17, 28;
	add.s64 	%rd9, %rd1, %rd22;
	mul.wide.u32 	%rd23, %r3, 4;
	add.s64 	%rd24, %rd23, %rd2;
	add.s64 	%rd66, %rd24, 16;
	mov.f32 	%f67, 0f00000000;
	mov.u32 	%r35, %r2;
$L__BB0_3:
	.pragma "nounroll";
	mul.wide.s32 	%rd25, %r35, 4;
	add.s64 	%rd26, %rd3, %rd25;
	add.s64 	%rd27, %rd4, %rd25;
	add.s64 	%rd28, %rd5, %rd25;
	add.s64 	%rd29, %rd6, %rd25;
	add.s64 	%rd30, %rd7, %rd25;
	add.s64 	%rd31, %rd8, %rd25;
	add.s64 	%rd32, %rd9, %rd25;
	add.s64 	%rd33, %rd1, %rd25;
	ld.global.f32 	%f17, [%rd66+-16];
	ld.global.f32 	%f18, [%rd33];
	fma.rn.f32 	%f19, %f17, %f18, %f67;
	ld.global.f32 	%f20, [%rd66+-12];
	ld.global.f32 	%f21, [%rd26];
	fma.rn.f32 	%f22, %f20, %f21, %f19;
	ld.global.f32 	%f23, [%rd66+-8];
	ld.global.f32 	%f24, [%rd27];
	fma.rn.f32 	%f25, %f23, %f24, %f22;
	ld.global.f32 	%f26, [%rd66+-4];
	ld.global.f32 	%f27, [%rd28];
	fma.rn.f32 	%f28, %f26, %f27, %f25;
	ld.global.f32 	%f29, [%rd66];
	ld.global.f32 	%f30, [%rd29];
	fma.rn.f32 	%f31, %f29, %f30, %f28;
	ld.global.f32 	%f32, [%rd66+4];
	ld.global.f32 	%f33, [%rd30];
	fma.rn.f32 	%f34, %f32, %f33, %f31;
	ld.global.f32 	%f35, [%rd66+8];
	ld.global.f32 	%f36, [%rd31];
	fma.rn.f32 	%f37, %f35, %f36, %f34;
	ld.global.f32 	%f38, [%rd66+12];
	ld.global.f32 	%f39, [%rd32];
	fma.rn.f32 	%f67, %f38, %f39, %f37;
	add.s32 	%r36, %r36, 8;
	shl.b32 	%r26, %r17, 3;
	add.s32 	%r35, %r35, %r26;
	add.s64 	%rd66, %rd66, 32;
	setp.ne.s32 	%p5, %r36, 0;
	@%p5 bra 	$L__BB0_3;
$L__BB0_4:
	setp.eq.s32 	%p6, %r4, 0;
	@%p6 bra 	$L__BB0_12;
	and.b32  	%r12, %r17, 3;
	setp.lt.u32 	%p7, %r4, 4;
	@%p7 bra 	$L__BB0_7;
	add.s32 	%r27, %r38, %r3;
	mul.wide.u32 	%rd34, %r27, 4;
	add.s64 	%rd35, %rd2, %rd34;
	ld.global.f32 	%f41, [%rd35];
	mad.lo.s32 	%r28, %r38, %r17, %r2;
	mul.wide.s32 	%rd36, %r28, 4;
	add.s64 	%rd37, %rd1, %rd36;
	ld.global.f32 	%f42, [%rd37];
	fma.rn.f32 	%f43, %f41, %f42, %f67;
	cvt.u64.u32 	%rd38, %r3;
	cvt.u64.u32 	%rd39, %r38;
	add.s64 	%rd40, %rd39, %rd38;
	shl.b64 	%rd41, %rd40, 2;
	add.s64 	%rd42, %rd2, %rd41;
	ld.global.f32 	%f44, [%rd42+4];
	mul.wide.u32 	%rd43, %r17, 4;
	add.s64 	%rd44, %rd37, %rd43;
	ld.global.f32 	%f45, [%rd44];
	fma.rn.f32 	%f46, %f44, %f45, %f43;
	ld.global.f32 	%f47, [%rd42+8];
	add.s64 	%rd45, %rd44, %rd43;
	ld.global.f32 	%f48, [%rd45];
	fma.rn.f32 	%f49, %f47, %f48, %f46;
	ld.global.f32 	%f50, [%rd42+12];
	add.s64 	%rd46, %rd45, %rd43;
	ld.global.f32 	%f51, [%rd46];
	fma.rn.f32 	%f67, %f50, %f51, %f49;
	add.s32 	%r38, %r38, 4;
$L__BB0_7:
	setp.eq.s32 	%p8, %r12, 0;
	@%p8 bra 	$L__BB0_12;
	setp.eq.s32 	%p9, %r12, 1;
	@%p9 bra 	$L__BB0_10;
	add.s32 	%r29, %r38, %r3;
	mul.wide.u32 	%rd47, %r29, 4;
	add.s64 	%rd48, %rd2, %rd47;
	ld.global.f32 	%f53, [%rd48];
	mad.lo.s32 	%r30, %r38, %r17, %r2;
	mul.wide.s32 	%rd49, %r30, 4;
	add.s64 	%rd50, %rd1, %rd49;
	ld.global.f32 	%f54, [%rd50];
	fma.rn.f32 	%f55, %f53, %f54, %f67;
	cvt.u64.u32 	%rd51, %r3;
	cvt.u64.u32 	%rd52, %r38;
	add.s64 	%rd53, %rd52, %rd51;
	shl.b64 	%rd54, %rd53, 2;
	add.s64 	%rd55, %rd2, %rd54;
	ld.global.f32 	%f56, [%rd55+4];
	mul.wide.u32 	%rd56, %r17, 4;
	add.s64 	%rd57, %rd50, %rd56;
	ld.global.f32 	%f57, [%rd57];
	fma.rn.f32 	%f67, %f56, %f57, %f55;
	add.s32 	%r38, %r38, 2;
$L__BB0_10:
	and.b32  	%r31, %r17, 1;
	setp.eq.b32 	%p10, %r31, 1;
	not.pred 	%p11, %p10;
	@%p11 bra 	$L__BB0_12;
	add.s32 	%r32, %r38, %r3;
	mul.wide.u32 	%rd58, %r32, 4;
	add.s64 	%rd59, %rd2, %rd58;
	ld.global.f32 	%f58, [%rd59];
	mad.lo.s32 	%r33, %r38, %r17, %r2;
	mul.wide.s32 	%rd60, %r33, 4;
	add.s64 	%rd61, %rd1, %rd60;
	ld.global.f32 	%f59, [%rd61];
	fma.rn.f32 	%f67, %f58, %f59, %f67;
$L__BB0_12:
	ld.param.u64 	%rd65, [_Z26matrixMultiplicationKernelPfS_S_i_param_2];
	cvta.to.global.u64 	%rd62, %rd65;
	mad.lo.s32 	%r34, %r17, %r1, %r2;
	mul.wide.s32 	%rd63, %r34, 4;
	add.s64 	%rd64, %rd62, %rd63;
	st.global.f32 	[%rd64], %f67;
	ret;

}


// ===== COMPILED SASS (sm_100) =====

	.target	sm_100

	.elftype	@"ET_EXEC"


//--------------------- .note.nv.tkinfo           --------------------------
	.section	.note.nv.tkinfo,"",@"SHT_NOTE"
	.sectionflags	@"SHF_NOTE_NV_TKINFO"
	.tkinfo
        /*0018*/ 	.word	0x00000002
        /*0030*/ 	.string	""
        /*0030*/ 	.string	"ptxas"
        /*0030*/ 	.string	"Cuda compilation tools, release 13.0, V13.0.88"
        /*0030*/ 	.string	"Build cuda_13.0.r13.0/compiler.36424714_0"
        /*0030*/ 	.string	"-arch sm_100 -m 64 "



//--------------------- .note.nv.cuinfo           --------------------------
	.section	.note.nv.cuinfo,"",@"SHT_NOTE"
	.sectionflags	@"SHF_NOTE_NV_CUINFO"
        /*0018*/ 	.short	0x0002
        /*001a*/ 	.short	0x0064
        /*001c*/ 	.short	0x0082
	.zero		2


//--------------------- .nv.info                  --------------------------
	.section	.nv.info,"",@"SHT_CUDA_INFO"
	.align	4


	//----- nvinfo : EIATTR_REGCOUNT
	.align		4
        /*0000*/ 	.byte	0x04, 0x2f
        /*0002*/ 	.short	(.L_1 - .L_0)
	.align		4
.L_0:
        /*0004*/ 	.word	index@(_Z26matrixMultiplicationKernelPfS_S_i)
        /*0008*/ 	.word	0x0000001e


	//----- nvinfo : EIATTR_FRAME_SIZE
	.align		4
.L_1:
        /*000c*/ 	.byte	0x04, 0x11
        /*000e*/ 	.short	(.L_3 - .L_2)
	.align		4
.L_2:
        /*0010*/ 	.word	index@(_Z26matrixMultiplicationKernelPfS_S_i)
        /*0014*/ 	.word	0x00000000


	//----- nvinfo : EIATTR_MIN_STACK_SIZE
	.align		4
.L_3:
        /*0018*/ 	.byte	0x04, 0x12
        /*001a*/ 	.short	(.L_5 - .L_4)
	.align		4
.L_4:
        /*001c*/ 	.word	index@(_Z26matrixMultiplicationKernelPfS_S_i)
        /*0020*/ 	.word	0x00000000
.L_5:


//--------------------- .nv.compat                --------------------------
	.section	.nv.compat,"",@"SHT_CUDA_COMPAT_INFO"
	.align	4
        /*0000*/ 	.byte	0x02, 0x09, 0x00, 0x00, 0x02, 0x02, 0x01, 0x00, 0x02, 0x05, 0x05, 0x00, 0x03, 0x07, 0x01, 0x01
        /*0010*/ 	.byte	0x02, 0x03, 0x00, 0x00, 0x02, 0x06, 0x01, 0x00, 0x04, 0x0b, 0x08, 0x00, 0x09, 0x00, 0x00, 0x00
        /*0020*/ 	.byte	0x00, 0x00, 0x00, 0x00


//--------------------- .nv.info._Z26matrixMultiplicationKernelPfS_S_i --------------------------
	.section	.nv.info._Z26matrixMultiplicationKernelPfS_S_i,"",@"SHT_CUDA_INFO"
	.sectionflags	@""
	.align	4


	//----- nvinfo : EIATTR_CUDA_API_VERSION
	.align		4
        /*0000*/ 	.byte	0x04, 0x37
        /*0002*/ 	.short	(.L_7 - .L_6)
.L_6:
        /*0004*/ 	.word	0x00000082


	//----- nvinfo : EIATTR_KPARAM_INFO
	.align		4
.L_7:
        /*0008*/ 	.byte	0x04, 0x17
        /*000a*/ 	.short	(.L_9 - .L_8)
.L_8:
        /*000c*/ 	.word	0x00000000
        /*0010*/ 	.short	0x0003
        /*0012*/ 	.short	0x0018
        /*0014*/ 	.byte	0x00, 0xf0, 0x11, 0x00


	//----- nvinfo : EIATTR_KPARAM_INFO
	.align		4
.L_9:
        /*0018*/ 	.byte	0x04, 0x17
        /*001a*/ 	.short	(.L_11 - .L_10)
.L_10:
        /*001c*/ 	.word	0x00000000
        /*0020*/ 	.short	0x0002
        /*0022*/ 	.short	0x0010
        /*0024*/ 	.byte	0x00, 0xf5, 0x21, 0x00


	//----- nvinfo : EIATTR_KPARAM_INFO
	.align		4
.L_11:
        /*0028*/ 	.byte	0x04, 0x17
        /*002a*/ 	.short	(.L_13 - .L_12)
.L_12:
        /*002c*/ 	.word	0x00000000
        /*0030*/ 	.short	0x0001
        /*0032*/ 	.short	0x0008
        /*0034*/ 	.byte	0x00, 0xf5, 0x21, 0x00


	//----- nvinfo : EIATTR_KPARAM_INFO
	.align		4
.L_13:
        /*0038*/ 	.byte	0x04, 0x17
        /*003a*/ 	.short	(.L_15 - .L_14)
.L_14:
        /*003c*/ 	.word	0x00000000
        /*0040*/ 	.short	0x0000
        /*0042*/ 	.short	0x0000
        /*0044*/ 	.byte	0x00, 0xf5, 0x21, 0x00


	//----- nvinfo : EIATTR_SPARSE_MMA_MASK
	.align		4
.L_15:
        /*0048*/ 	.byte	0x03, 0x50
        /*004a*/ 	.short	0x0000


	//----- nvinfo : EIATTR_MAXREG_COUNT
	.align		4
        /*004c*/ 	.byte	0x03, 0x1b
        /*004e*/ 	.short	0x00ff


	//----- nvinfo : EIATTR_MERCURY_ISA_VERSION
	.align		4
        /*0050*/ 	.byte	0x03, 0x5f
        /*0052*/ 	.short	0x0101


	//----- nvinfo : EIATTR_VRC_CTA_INIT_COUNT
	.align		4
        /*0054*/ 	.byte	0x02, 0x4a
	.zero		1
	.zero		1


	//----- nvinfo : EIATTR_EXIT_INSTR_OFFSETS
	.align		4
        /*0058*/ 	.byte	0x04, 0x1c
        /*005a*/ 	.short	(.L_17 - .L_16)


	//   ....[0]....
.L_16:
        /*005c*/ 	.word	0x00000b00


	//----- nvinfo : EIATTR_CRS_STACK_SIZE
	.align		4
.L_17:
        /*0060*/ 	.byte	0x04, 0x1e
        /*0062*/ 	.short	(.L_19 - .L_18)
.L_18:
        /*0064*/ 	.word	0x00000000


	//----- nvinfo : EIATTR_CBANK_PARAM_SIZE
	.align		4
.L_19:
        /*0068*/ 	.byte	0x03, 0x19
        /*006a*/ 	.short	0x001c


	//----- nvinfo : EIATTR_PARAM_CBANK
	.align		4
        /*006c*/ 	.byte	0x04, 0x0a
        /*006e*/ 	.short	(.L_21 - .L_20)
	.align		4
.L_20:
        /*0070*/ 	.word	index@(.nv.constant0._Z26matrixMultiplicationKernelPfS_S_i)
        /*0074*/ 	.short	0x0380
        /*0076*/ 	.short	0x001c


	//----- nvinfo : EIATTR_SW_WAR
	.align		4
.L_21:
        /*0078*/ 	.byte	0x04, 0x36
        /*007a*/ 	.short	(.L_23 - .L_22)
.L_22:
        /*007c*/ 	.word	0x00000008
.L_23:


//--------------------- .nv.callgraph             --------------------------
	.section	.nv.callgraph,"",@"SHT_CUDA_CALLGRAPH"
	.align	4
	.sectionentsize	8
	.align		4
        /*0000*/ 	.word	0x00000000
	.align		4
        /*0004*/ 	.word	0xffffffff
	.align		4
        /*0008*/ 	.word	0x00000000
	.align		4
        /*000c*/ 	.word	0xfffffffe
	.align		4
        /*0010*/ 	.word	0x00000000
	.align		4
        /*0014*/ 	.word	0xfffffffd
	.align		4
        /*0018*/ 	.word	0x00000000
	.align		4
        /*001c*/ 	.word	0xfffffffc


//--------------------- .text._Z26matrixMultiplicationKernelPfS_S_i --------------------------
	.section	.text._Z26matrixMultiplicationKernelPfS_S_i,"ax",@progbits
	.align	128
        .global         _Z26matrixMultiplicationKernelPfS_S_i
        .type           _Z26matrixMultiplicationKernelPfS_S_i,@function
        .size           _Z26matrixMultiplicationKernelPfS_S_i,(.L_x_6 - _Z26matrixMultiplicationKernelPfS_S_i)
        .other          _Z26matrixMultiplicationKernelPfS_S_i,@"STO_CUDA_ENTRY STV_DEFAULT"
_Z26matrixMultiplicationKernelPfS_S_i:
.text._Z26matrixMultiplicationKernelPfS_S_i:
[----:B------:R-:W-:Y:S01]  /*0000*/  LDC R1, c[0x0][0x37c] ;  /* 0x0000df00ff017b82 */ /* 0x000fe20000000800 */
[----:B------:R-:W0:Y:S07]  /*0010*/  S2R R3, SR_TID.Y ;  /* 0x0000000000037919 */ /* 0x000e2e0000002200 */
[----:B------:R-:W0:Y:S01]  /*0020*/  LDC R0, c[0x0][0x364] ;  /* 0x0000d900ff007b82 */ /* 0x000e220000000800 */
[----:B------:R-:W1:Y:S01]  /*0030*/  LDCU UR18, c[0x0][0x398] ;  /* 0x00007300ff1277ac */ /* 0x000e620008000800 */
[----:B------:R-:W-:Y:S01]  /*0040*/  BSSY.RECONVERGENT B0, `(.L_x_0) ;  /* 0x00000a7000007945 */ /* 0x000fe20003800200 */
[----:B------:R-:W2:Y:S01]  /*0050*/  S2R R2, SR_TID.X ;  /* 0x0000000000027919 */ /* 0x000ea20000002100 */
[----:B------:R-:W-:Y:S01]  /*0060*/  HFMA2 R12, -RZ, RZ, 0, 0 ;  /* 0x00000000ff0c7431 */ /* 0x000fe200000001ff */
[----:B------:R-:W3:Y:S03]  /*0070*/  LDCU.64 UR16, c[0x0][0x358] ;  /* 0x00006b00ff1077ac */ /* 0x000ee60008000a00 */
[----:B------:R-:W0:Y:S08]  /*0080*/  S2UR UR4, SR_CTAID.Y ;  /* 0x00000000000479c3 */ /* 0x000e300000002600 */
[----:B------:R-:W2:Y:S01]  /*0090*/  S2UR UR5, SR_CTAID.X ;  /* 0x00000000000579c3 */ /* 0x000ea20000002500 */
[----:B-1----:R-:W-:-:S07]  /*00a0*/  UISETP.GE.AND UP0, UPT, UR18, 0x1, UPT ;  /* 0x000000011200788c */ /* 0x002fce000bf06270 */
[----:B------:R-:W2:Y:S01]  /*00b0*/  LDC R13, c[0x0][0x360] ;  /* 0x0000d800ff0d7b82 */ /* 0x000ea20000000800 */
[----:B------:R-:W-:Y:S01]  /*00c0*/  PLOP3.LUT P0, PT, PT, PT, UP0, 0x80, 0x8 ;  /* 0x000000000008781c */ /* 0x000fe20003f0f008 */
[----:B0-----:R-:W-:Y:S02]  /*00d0*/  IMAD R0, R0, UR4, R3 ;  /* 0x0000000400007c24 */ /* 0x001fe4000f8e0203 */
[----:B--2---:R-:W-:-:S05]  /*00e0*/  IMAD R13, R13, UR5, R2 ;  /* 0x000000050d0d7c24 */ /* 0x004fca000f8e0202 */
[----:B------:R-:W-:-:S04]  /*00f0*/  VIMNMX R2, PT, PT, R0, R13, !PT ;  /* 0x0000000d00027248 */ /* 0x000fc80007fe0100 */
[----:B------:R-:W-:-:S13]  /*0100*/  ISETP.GE.OR P0, PT, R2, UR18, !P0 ;  /* 0x0000001202007c0c */ /* 0x000fda000c706670 */
[----:B---3--:R-:W-:Y:S05]  /*0110*/  @P0 BRA `(.L_x_1) ;  /* 0x0000000800640947 */ /* 0x008fea0003800000 */
[----:B------:R-:W-:Y:S02]  /*0120*/  UISETP.GE.U32.AND UP1, UPT, UR18, 0x8, UPT ;  /* 0x000000081200788c */ /* 0x000fe4000bf26070 */
[----:B------:R-:W-:Y:S01]  /*0130*/  IMAD R5, R0, UR18, RZ ;  /* 0x0000001200057c24 */ /* 0x000fe2000f8e02ff */
[----:B------:R-:W-:Y:S01]  /*0140*/  ULOP3.LUT UR19, UR18, 0x7, URZ, 0xc0, !UPT ;  /* 0x0000000712137892 */ /* 0x000fe2000f8ec0ff */
[----:B------:R-:W-:Y:S01]  /*0150*/  MOV R12, RZ ;  /* 0x000000ff000c7202 */ /* 0x000fe20000000f00 */
[----:B------:R-:W-:Y:S02]  /*0160*/  UMOV UR4, URZ ;  /* 0x000000ff00047c82 */ /* 0x000fe40008000000 */
[----:B------:R-:W-:Y:S02]  /*0170*/  UISETP.NE.AND UP0, UPT, UR19, URZ, UPT ;  /* 0x000000ff1300728c */ /* 0x000fe4000bf05270 */
[----:B------:R-:W-:Y:S09]  /*0180*/  BRA.U !UP1, `(.L_x_2) ;  /* 0x0000000509087547 */ /* 0x000ff2000b800000 */
[----:B------:R-:W0:Y:S01]  /*0190*/  LDCU.128 UR20, c[0x0][0x380] ;  /* 0x00007000ff1477ac */ /* 0x000e220008000c00 */
[----:B------:R-:W-:Y:S02]  /*01a0*/  MOV R12, RZ ;  /* 0x000000ff000c7202 */ /* 0x000fe40000000f00 */
[----:B------:R-:W-:Y:S01]  /*01b0*/  MOV R14, R13 ;  /* 0x0000000d000e7202 */ /* 0x000fe20000000f00 */
[----:B------:R-:W-:-:S04]  /*01c0*/  ULOP3.LUT UR4, UR18, 0x7ffffff8, URZ, 0xc0, !UPT ;  /* 0x7ffffff812047892 */ /* 0x000fc8000f8ec0ff */
[----:B------:R-:W-:Y:S01]  /*01d0*/  UIADD3 UR5, UPT, UPT, -UR4, URZ, URZ ;  /* 0x000000ff04057290 */ /* 0x000fe2000fffe1ff */
[----:B0-----:R-:W-:Y:S01]  /*01e0*/  MOV R2, UR20 ;  /* 0x0000001400027c02 */ /* 0x001fe20008000f00 */
[----:B------:R-:W-:Y:S01]  /*01f0*/  UIMAD.WIDE.U32 UR6, UR18, 0xc, UR22 ;  /* 0x0000000c120678a5 */ /* 0x000fe2000f8e0016 */
[----:B------:R-:W-:Y:S01]  /*0200*/  MOV R3, UR21 ;  /* 0x0000001500037c02 */ /* 0x000fe20008000f00 */
[----:B------:R-:W-:Y:S02]  /*0210*/  UIMAD.WIDE.U32 UR8, UR18, 0x10, UR22 ;  /* 0x00000010120878a5 */ /* 0x000fe4000f8e0016 */
[----:B------:R-:W-:Y:S01]  /*0220*/  UIMAD.WIDE.U32 UR10, UR18, 0x14, UR22 ;  /* 0x00000014120a78a5 */ /* 0x000fe2000f8e0016 */
[----:B------:R-:W-:Y:S01]  /*0230*/  IMAD.WIDE.U32 R2, R5, 0x4, R2 ;  /* 0x0000000405027825 */ /* 0x000fe200078e0002 */
[----:B------:R-:W-:Y:S02]  /*0240*/  UIMAD.WIDE.U32 UR12, UR18, 0x18, UR22 ;  /* 0x00000018120c78a5 */ /* 0x000fe4000f8e0016 */
[----:B------:R-:W-:Y:S01]  /*0250*/  UIMAD.WIDE.U32 UR14, UR18, 0x1c, UR22 ;  /* 0x0000001c120e78a5 */ /* 0x000fe2000f8e0016 */
[----:B------:R-:W-:-:S04]  /*0260*/  IADD3 R2, P0, PT, R2, 0x10, RZ ;  /* 0x0000001002027810 */ /* 0x000fc80007f1e0ff */
[----:B------:R-:W-:-:S09]  /*0270*/  IADD3.X R3, PT, PT, RZ, R3, RZ, P0, !PT ;  /* 0x00000003ff037210 */ /* 0x000fd200007fe4ff */
.L_x_3:
[----:B------:R-:W-:Y:S01]  /*0280*/  UIMAD.WIDE.U32 UR24, UR18, 0x4, UR22 ;  /* 0x00000004121878a5 */ /* 0x000fe2000f8e0016 */
[----:B------:R-:W-:Y:S01]  /*0290*/  IMAD.MOV.U32 R23, RZ, RZ, 0x4 ;  /* 0x00000004ff177424 */ /* 0x000fe200078e00ff */
[----:B------:R-:W-:Y:S01]  /*02a0*/  UIMAD.WIDE.U32 UR20, UR18, 0x8, UR22 ;  /* 0x00000008121478a5 */ /* 0x000fe2000f8e0016 */
[----:B------:R-:W-:Y:S01]  /*02b0*/  HFMA2 R11, -RZ, RZ, 0, 2.384185791015625e-07 ;  /* 0x00000004ff0b7431 */ /* 0x000fe200000001ff */
[----:B------:R-:W2:Y:S01]  /*02c0*/  LDG.E R21, desc[UR16][R2.64+-0x10] ;  /* 0xfffff01002157981 */ /* 0x000ea2000c1e1900 */
[----:B------:R-:W-:Y:S01]  /*02d0*/  IMAD.WIDE R22, R14, R23, UR22 ;  /* 0x000000160e167e25 */ /* 0x000fe2000f8e0217 */
[----:B------:R-:W-:Y:S02]  /*02e0*/  MOV R8, UR24 ;  /* 0x0000001800087c02 */ /* 0x000fe40008000f00 */
[----:B------:R-:W-:Y:S01]  /*02f0*/  MOV R9, UR25 ;  /* 0x0000001900097c02 */ /* 0x000fe20008000f00 */
[----:B------:R-:W3:Y:S01]  /*0300*/  LDG.E R19, desc[UR16][R2.64+-0xc] ;  /* 0xfffff41002137981 */ /* 0x000ee2000c1e1900 */
[----:B------:R-:W-:-:S02]  /*0310*/  MOV R24, UR20 ;  /* 0x0000001400187c02 */ /* 0x000fc40008000f00 */
[----:B------:R-:W-:Y:S01]  /*0320*/  MOV R25, UR21 ;  /* 0x0000001500197c02 */ /* 0x000fe20008000f00 */
[C---:B------:R-:W-:Y:S01]  /*0330*/  IMAD.WIDE R8, R14.reuse, 0x4, R8 ;  /* 0x000000040e087825 */ /* 0x040fe200078e0208 */
[----:B------:R-:W2:Y:S03]  /*0340*/  LDG.E R22, desc[UR16][R22.64] ;  /* 0x0000001016167981 */ /* 0x000ea6000c1e1900 */
[C---:B------:R-:W-:Y:S01]  /*0350*/  IMAD.WIDE R24, R14.reuse, 0x4, R24 ;  /* 0x000000040e187825 */ /* 0x040fe200078e0218 */
[----:B------:R0:W3:Y:S03]  /*0360*/  LDG.E R20, desc[UR16][R8.64] ;  /* 0x0000001008147981 */ /* 0x0000e6000c1e1900 */
[----:B------:R-:W-:Y:S01]  /*0370*/  IMAD.MOV.U32 R5, RZ, RZ, 0x4 ;  /* 0x00000004ff057424 */ /* 0x000fe200078e00ff */
[----:B------:R-:W4:Y:S01]  /*0380*/  LDG.E R18, desc[UR16][R24.64] ;  /* 0x0000001018127981 */ /* 0x000f22000c1e1900 */
[----:B------:R-:W-:Y:S01]  /*0390*/  IMAD.WIDE R10, R14, R11, UR6 ;  /* 0x000000060e0a7e25 */ /* 0x000fe2000f8e020b */
[----:B------:R-:W-:-:S02]  /*03a0*/  MOV R7, 0x4 ;  /* 0x0000000400077802 */ /* 0x000fc40000000f00 */
[----:B------:R-:W4:Y:S01]  /*03b0*/  LDG.E R17, desc[UR16][R2.64+-0x8] ;  /* 0xfffff81002117981 */ /* 0x000f22000c1e1900 */
[----:B0-----:R-:W-:Y:S02]  /*03c0*/  HFMA2 R9, -RZ, RZ, 0, 2.384185791015625e-07 ;  /* 0x00000004ff097431 */ /* 0x001fe400000001ff */
[C---:B------:R-:W-:Y:S01]  /*03d0*/  IMAD.WIDE R4, R14.reuse, R5, UR8 ;  /* 0x000000080e047e25 */ /* 0x040fe2000f8e0205 */
[----:B------:R0:W5:Y:S04]  /*03e0*/  LDG.E R16, desc[UR16][R10.64] ;  /* 0x000000100a107981 */ /* 0x000168000c1e1900 */
[----:B------:R-:W5:Y:S01]  /*03f0*/  LDG.E R15, desc[UR16][R2.64+-0x4] ;  /* 0xfffffc10020f7981 */ /* 0x000f62000c1e1900 */
[----:B------:R-:W-:Y:S01]  /*0400*/  IMAD.WIDE R6, R14, R7, UR10 ;  /* 0x0000000a0e067e25 */ /* 0x000fe2000f8e0207 */
[----:B------:R-:W-:-:S02]  /*0410*/  MOV R27, 0x4 ;  /* 0x00000004001b7802 */ /* 0x000fc40000000f00 */
[----:B------:R1:W5:Y:S01]  /*0420*/  LDG.E R4, desc[UR16][R4.64] ;  /* 0x0000001004047981 */ /* 0x000362000c1e1900 */
[----:B------:R-:W-:-:S03]  /*0430*/  IMAD.WIDE R8, R14, R9, UR12 ;  /* 0x0000000c0e087e25 */ /* 0x000fc6000f8e0209 */
[----:B------:R-:W5:Y:S01]  /*0440*/  LDG.E R23, desc[UR16][R2.64] ;  /* 0x0000001002177981 */ /* 0x000f62000c1e1900 */
[----:B0-----:R-:W-:-:S03]  /*0450*/  IMAD.WIDE R10, R14, R27, UR14 ;  /* 0x0000000e0e0a7e25 */ /* 0x001fc6000f8e021b */
[----:B------:R-:W5:Y:S04]  /*0460*/  LDG.E R7, desc[UR16][R6.64] ;  /* 0x0000001006077981 */ /* 0x000f68000c1e1900 */
[----:B------:R-:W5:Y:S04]  /*0470*/  LDG.E R24, desc[UR16][R2.64+0x4] ;  /* 0x0000041002187981 */ /* 0x000f68000c1e1900 */
[----:B------:R-:W5:Y:S04]  /*0480*/  LDG.E R8, desc[UR16][R8.64] ;  /* 0x0000001008087981 */ /* 0x000f68000c1e1900 */
[----:B------:R-:W5:Y:S04]  /*0490*/  LDG.E R25, desc[UR16][R2.64+0x8] ;  /* 0x0000081002197981 */ /* 0x000f68000c1e1900 */
[----:B------:R-:W5:Y:S04]  /*04a0*/  LDG.E R10, desc[UR16][R10.64] ;  /* 0x000000100a0a7981 */ /* 0x000f68000c1e1900 */
[----:B------:R0:W5:Y:S01]  /*04b0*/  LDG.E R27, desc[UR16][R2.64+0xc] ;  /* 0x00000c10021b7981 */ /* 0x000162000c1e1900 */
[----:B------:R-:W-:-:S04]  /*04c0*/  UIADD3 UR5, UPT, UPT, UR5, 0x8, URZ ;  /* 0x0000000805057890 */ /* 0x000fc8000fffe0ff */
[----:B------:R-:W-:Y:S01]  /*04d0*/  UISETP.NE.AND UP1, UPT, UR5, URZ, UPT ;  /* 0x000000ff0500728c */ /* 0x000fe2000bf25270 */
[----:B-1----:R-:W-:Y:S02]  /*04e0*/  MOV R5, UR18 ;  /* 0x0000001200057c02 */ /* 0x002fe40008000f00 */
[----:B0-----:R-:W-:-:S03]  /*04f0*/  IADD3 R2, P0, PT, R2, 0x20, RZ ;  /* 0x0000002002027810 */ /* 0x001fc60007f1e0ff */
[----:B------:R-:W-:Y:S01]  /*0500*/  IMAD R14, R5, 0x8, R14 ;  /* 0x00000008050e7824 */ /* 0x000fe200078e020e */
[----:B------:R-:W-:Y:S01]  /*0510*/  IADD3.X R3, PT, PT, RZ, R3, RZ, P0, !PT ;  /* 0x00000003ff037210 */ /* 0x000fe200007fe4ff */
[----:B--2---:R-:W-:-:S04]  /*0520*/  FFMA R22, R21, R22, R12 ;  /* 0x0000001615167223 */ /* 0x004fc8000000000c */
[----:B---3--:R-:W-:-:S04]  /*0530*/  FFMA R20, R19, R20, R22 ;  /* 0x0000001413147223 */ /* 0x008fc80000000016 */
[----:B----4-:R-:W-:-:S04]  /*0540*/  FFMA R18, R17, R18, R20 ;  /* 0x0000001211127223 */ /* 0x010fc80000000014 */
[----:B-----5:R-:W-:-:S04]  /*0550*/  FFMA R16, R15, R16, R18 ;  /* 0x000000100f107223 */ /* 0x020fc80000000012 */
[----:B------:R-:W-:-:S04]  /*0560*/  FFMA R23, R23, R4, R16 ;  /* 0x0000000417177223 */ /* 0x000fc80000000010 */
[----:B------:R-:W-:-:S04]  /*0570*/  FFMA R24, R24, R7, R23 ;  /* 0x0000000718187223 */ /* 0x000fc80000000017 */
[----:B------:R-:W-:-:S04]  /*0580*/  FFMA R8, R25, R8, R24 ;  /* 0x0000000819087223 */ /* 0x000fc80000000018 */
[----:B------:R-:W-:Y:S01]  /*0590*/  FFMA R12, R27, R10, R8 ;  /* 0x0000000a1b0c7223 */ /* 0x000fe20000000008 */
[----:B------:R-:W-:Y:S06]  /*05a0*/  BRA.U UP1, `(.L_x_3) ;  /* 0xfffffffd01347547 */ /* 0x000fec000b83ffff */
.L_x_2:
[----:B------:R-:W-:Y:S05]  /*05b0*/  BRA.U !UP0, `(.L_x_1) ;  /* 0x00000005083c7547 */ /* 0x000fea000b800000 */
[----:B------:R-:W-:Y:S01]  /*05c0*/  UISETP.GE.U32.AND UP0, UPT, UR19, 0x4, UPT ;  /* 0x000000041300788c */ /* 0x000fe2000bf06070 */
[----:B------:R-:W-:Y:S01]  /*05d0*/  IMAD R2, R0, UR18, RZ ;  /* 0x0000001200027c24 */ /* 0x000fe2000f8e02ff */
[----:B------:R-:W-:-:S04]  /*05e0*/  ULOP3.LUT UR5, UR18, 0x3, URZ, 0xc0, !UPT ;  /* 0x0000000312057892 */ /* 0x000fc8000f8ec0ff */
[----:B------:R-:W-:-:S03]  /*05f0*/  UISETP.NE.AND UP1, UPT, UR5, URZ, UPT ;  /* 0x000000ff0500728c */ /* 0x000fc6000bf25270 */
[----:B------:R-:W-:Y:S08]  /*0600*/  BRA.U !UP0, `(.L_x_4) ;  /* 0x00000001087c7547 */ /* 0x000ff0000b800000 */
[----:B------:R-:W0:Y:S01]  /*0610*/  LDC.64 R6, c[0x0][0x388] ;  /* 0x0000e200ff067b82 */ /* 0x000e220000000a00 */
[----:B------:R-:W1:Y:S01]  /*0620*/  LDCU.64 UR6, c[0x0][0x380] ;  /* 0x00007000ff0677ac */ /* 0x000e620008000a00 */
[----:B------:R-:W-:Y:S02]  /*0630*/  MOV R4, UR4 ;  /* 0x0000000400047c02 */ /* 0x000fe40008000f00 */
[----:B------:R-:W-:Y:S02]  /*0640*/  IADD3 R3, PT, PT, R2, UR4, RZ ;  /* 0x0000000402037c10 */ /* 0x000fe4000fffe0ff */
[----:B------:R-:W-:Y:S01]  /*0650*/  MOV R11, UR18 ;  /* 0x00000012000b7c02 */ /* 0x000fe20008000f00 */
[----:B------:R-:W-:Y:S01]  /*0660*/  IMAD R5, R4, UR18, R13 ;  /* 0x0000001204057c24 */ /* 0x000fe2000f8e020d */
[----:B------:R-:W2:Y:S01]  /*0670*/  LDC.64 R8, c[0x0][0x380] ;  /* 0x0000e000ff087b82 */ /* 0x000ea20000000a00 */
[----:B------:R-:W-:Y:S02]  /*0680*/  IADD3 R14, P0, PT, R2, UR4, RZ ;  /* 0x00000004020e7c10 */ /* 0x000fe4000ff1e0ff */
[----:B------:R-:W-:Y:S01]  /*0690*/  MOV R15, UR18 ;  /* 0x00000012000f7c02 */ /* 0x000fe20008000f00 */
[----:B0-----:R-:W-:-:S04]  /*06a0*/  IMAD.WIDE R6, R5, 0x4, R6 ;  /* 0x0000000405067825 */ /* 0x001fc800078e0206 */
[----:B------:R-:W-:Y:S01]  /*06b0*/  IMAD.WIDE.U32 R10, R11, 0x4, R6 ;  /* 0x000000040b0a7825 */ /* 0x000fe200078e0006 */
[----:B------:R-:W-:Y:S01]  /*06c0*/  MOV R17, UR18 ;  /* 0x0000001200117c02 */ /* 0x000fe20008000f00 */
[----:B------:R-:W3:Y:S02]  /*06d0*/  LDG.E R6, desc[UR16][R6.64] ;  /* 0x0000001006067981 */ /* 0x000ee4000c1e1900 */
[----:B--2---:R-:W-:Y:S01]  /*06e0*/  IMAD.WIDE.U32 R8, R3, 0x4, R8 ;  /* 0x0000000403087825 */ /* 0x004fe200078e0008 */
[----:B------:R-:W-:Y:S02]  /*06f0*/  IADD3.X R3, PT, PT, RZ, RZ, RZ, P0, !PT ;  /* 0x000000ffff037210 */ /* 0x000fe400007fe4ff */
[----:B-1----:R-:W-:-:S03]  /*0700*/  LEA R4, P0, R14, UR6, 0x2 ;  /* 0x000000060e047c11 */ /* 0x002fc6000f8010ff */
[----:B------:R-:W3:Y:S01]  /*0710*/  LDG.E R9, desc[UR16][R8.64] ;  /* 0x0000001008097981 */ /* 0x000ee2000c1e1900 */
[----:B------:R-:W-:Y:S01]  /*0720*/  LEA.HI.X R5, R14, UR7, R3, 0x2, P0 ;  /* 0x000000070e057c11 */ /* 0x000fe200080f1403 */
[----:B------:R-:W-:Y:S02]  /*0730*/  IMAD.WIDE.U32 R14, R15, 0x4, R10 ;  /* 0x000000040f0e7825 */ /* 0x000fe400078e000a */
[----:B------:R-:W2:Y:S04]  /*0740*/  LDG.E R3, desc[UR16][R10.64] ;  /* 0x000000100a037981 */ /* 0x000ea8000c1e1900 */
[----:B------:R-:W2:Y:S01]  /*0750*/  LDG.E R18, desc[UR16][R4.64+0x4] ;  /* 0x0000041004127981 */ /* 0x000ea2000c1e1900 */
[----:B------:R-:W-:-:S03]  /*0760*/  IMAD.WIDE.U32 R16, R17, 0x4, R14 ;  /* 0x0000000411107825 */ /* 0x000fc600078e000e */
[----:B------:R-:W4:Y:S04]  /*0770*/  LDG.E R19, desc[UR16][R14.64] ;  /* 0x000000100e137981 */ /* 0x000f28000c1e1900 */
[----:B------:R-:W4:Y:S04]  /*0780*/  LDG.E R20, desc[UR16][R4.64+0x8] ;  /* 0x0000081004147981 */ /* 0x000f28000c1e1900 */
[----:B------:R-:W5:Y:S04]  /*0790*/  LDG.E R22, desc[UR16][R4.64+0xc] ;  /* 0x00000c1004167981 */ /* 0x000f68000c1e1900 */
[----:B------:R-:W5:Y:S01]  /*07a0*/  LDG.E R16, desc[UR16][R16.64] ;  /* 0x0000001010107981 */ /* 0x000f62000c1e1900 */
[----:B------:R-:W-:Y:S01]  /*07b0*/  UIADD3 UR4, UPT, UPT, UR4, 0x4, URZ ;  /* 0x0000000404047890 */ /* 0x000fe2000fffe0ff */
[----:B---3--:R-:W-:-:S04]  /*07c0*/  FFMA R9, R9, R6, R12 ;  /* 0x0000000609097223 */ /* 0x008fc8000000000c */
[----:B--2---:R-:W-:-:S04]  /*07d0*/  FFMA R3, R18, R3, R9 ;  /* 0x0000000312037223 */ /* 0x004fc80000000009 */
[----:B----4-:R-:W-:-:S04]  /*07e0*/  FFMA R3, R20, R19, R3 ;  /* 0x0000001314037223 */ /* 0x010fc80000000003 */
[----:B-----5:R-:W-:-:S07]  /*07f0*/  FFMA R12, R22, R16, R3 ;  /* 0x00000010160c7223 */ /* 0x020fce0000000003 */
.L_x_4:
[----:B------:R-:W-:Y:S05]  /*0800*/  BRA.U !UP1, `(.L_x_1) ;  /* 0x0000000109a87547 */ /* 0x000fea000b800000 */
[----:B------:R-:W-:Y:S01]  /*0810*/  UISETP.NE.AND UP0, UPT, UR5, 0x1, UPT ;  /* 0x000000010500788c */ /* 0x000fe2000bf05270 */
[----:B------:R-:W-:Y:S01]  /*0820*/  MOV R4, UR4 ;  /* 0x0000000400047c02 */ /* 0x000fe20008000f00 */
[----:B------:R-:W-:Y:S02]  /*0830*/  ULOP3.LUT UR5, UR18, 0x1, URZ, 0xc0, !UPT ;  /* 0x0000000112057892 */ /* 0x000fe4000f8ec0ff */
[----:B------:R-:W-:Y:S02]  /*0840*/  IMAD.U32 R17, RZ, RZ, UR18 ;  /* 0x00000012ff117e24 */ /* 0x000fe4000f8e00ff */
[----:B------:R-:W-:Y:S01]  /*0850*/  UISETP.NE.U32.AND UP1, UPT, UR5, 0x1, UPT ;  /* 0x000000010500788c */ /* 0x000fe2000bf25070 */
[----:B------:R-:W-:-:S04]  /*0860*/  PLOP3.LUT P1, PT, PT, PT, UP0, 0x80, 0x8 ;  /* 0x000000000008781c */ /* 0x000fc80003f2f008 */
[----:B------:R-:W0:Y:S01]  /*0870*/  @UP0 LDCU.128 UR8, c[0x0][0x380] ;  /* 0x00007000ff0807ac */ /* 0x000e220008000c00 */
[----:B------:R-:W-:Y:S01]  /*0880*/  PLOP3.LUT P0, PT, PT, PT, UP1, 0x80, 0x8 ;  /* 0x000000000008781c */ /* 0x000fe20003f0f018 */
[----:B------:R-:W1:Y:S04]  /*0890*/  @UP0 LDCU.64 UR6, c[0x0][0x380] ;  /* 0x00007000ff0607ac */ /* 0x000e680008000a00 */
[----:B------:R-:W2:Y:S03]  /*08a0*/  @!UP1 LDCU.128 UR12, c[0x0][0x380] ;  /* 0x00007000ff0c97ac */ /* 0x000ea60008000c00 */
[C---:B------:R-:W-:Y:S01]  /*08b0*/  @P1 VIADD R3, R2.reuse, UR4 ;  /* 0x0000000402031c36 */ /* 0x040fe20008000000 */
[----:B------:R-:W-:Y:S01]  /*08c0*/  @P1 IADD3 R5, P2, PT, R2, UR4, RZ ;  /* 0x0000000402051c10 */ /* 0x000fe2000ff5e0ff */
[----:B------:R-:W-:-:S03]  /*08d0*/  @UP0 UIADD3 UR4, UPT, UPT, UR4, 0x2, URZ ;  /* 0x0000000204040890 */ /* 0x000fc6000fffe0ff */
[----:B------:R-:W-:Y:S02]  /*08e0*/  @P1 IADD3.X R8, PT, PT, RZ, RZ, RZ, P2, !PT ;  /* 0x000000ffff081210 */ /* 0x000fe400017fe4ff */
[----:B0-----:R-:W-:Y:S02]  /*08f0*/  MOV R14, UR8 ;  /* 0x00000008000e7c02 */ /* 0x001fe40008000f00 */
[----:B------:R-:W-:Y:S02]  /*0900*/  MOV R15, UR9 ;  /* 0x00000009000f7c02 */ /* 0x000fe40008000f00 */
[----:B------:R-:W-:Y:S02]  /*0910*/  MOV R6, UR10 ;  /* 0x0000000a00067c02 */ /* 0x000fe40008000f00 */
[----:B------:R-:W-:Y:S01]  /*0920*/  MOV R7, UR11 ;  /* 0x0000000b00077c02 */ /* 0x000fe20008000f00 */
[----:B------:R-:W-:-:S04]  /*0930*/  @P1 IMAD.WIDE.U32 R14, R3, 0x4, R14 ;  /* 0x00000004030e1825 */ /* 0x000fc800078e000e */
[----:B------:R-:W-:Y:S01]  /*0940*/  @P1 IMAD R3, R4, UR18, R13 ;  /* 0x0000001204031c24 */ /* 0x000fe2000f8e020d */
[----:B-1----:R-:W-:Y:S02]  /*0950*/  @P1 LEA R4, P2, R5, UR6, 0x2 ;  /* 0x0000000605041c11 */ /* 0x002fe4000f8410ff */
[----:B------:R-:W-:Y:S01]  /*0960*/  MOV R18, UR4 ;  /* 0x0000000400127c02 */ /* 0x000fe20008000f00 */
[----:B------:R-:W-:Y:S01]  /*0970*/  @P1 IMAD.WIDE R6, R3, 0x4, R6 ;  /* 0x0000000403061825 */ /* 0x000fe200078e0206 */
[----:B------:R-:W-:Y:S01]  /*0980*/  @P1 LEA.HI.X R5, R5, UR7, R8, 0x2, P2 ;  /* 0x0000000705051c11 */ /* 0x000fe200090f1408 */
[----:B------:R-:W3:Y:S01]  /*0990*/  @P1 LDG.E R3, desc[UR16][R14.64] ;  /* 0x000000100e031981 */ /* 0x000ee2000c1e1900 */
[----:B--2---:R-:W-:Y:S01]  /*09a0*/  MOV R8, UR12 ;  /* 0x0000000c00087c02 */ /* 0x004fe20008000f00 */
[----:B------:R-:W-:Y:S01]  /*09b0*/  @!P0 IMAD R21, R18, UR18, R13 ;  /* 0x0000001212158c24 */ /* 0x000fe2000f8e020d */
[----:B------:R-:W-:Y:S01]  /*09c0*/  MOV R9, UR13 ;  /* 0x0000000d00097c02 */ /* 0x000fe20008000f00 */
[----:B------:R-:W-:Y:S01]  /*09d0*/  @P1 IMAD.WIDE.U32 R16, R17, 0x4, R6 ;  /* 0x0000000411101825 */ /* 0x000fe200078e0006 */
[----:B------:R-:W-:Y:S01]  /*09e0*/  @!P0 IADD3 R19, PT, PT, R2, UR4, RZ ;  /* 0x0000000402138c10 */ /* 0x000fe2000fffe0ff */
[----:B------:R-:W3:Y:S01]  /*09f0*/  @P1 LDG.E R6, desc[UR16][R6.64] ;  /* 0x0000001006061981 */ /* 0x000ee2000c1e1900 */
[----:B------:R-:W-:-:S02]  /*0a00*/  MOV R10, UR14 ;  /* 0x0000000e000a7c02 */ /* 0x000fc40008000f00 */
[----:B------:R-:W-:Y:S01]  /*0a10*/  MOV R11, UR15 ;  /* 0x0000000f000b7c02 */ /* 0x000fe20008000f00 */
[----:B------:R-:W-:Y:S01]  /*0a20*/  @!P0 IMAD.WIDE.U32 R8, R19, 0x4, R8 ;  /* 0x0000000413088825 */ /* 0x000fe200078e0008 */
[----:B------:R-:W2:Y:S03]  /*0a30*/  @P1 LDG.E R16, desc[UR16][R16.64] ;  /* 0x0000001010101981 */ /* 0x000ea6000c1e1900 */
[----:B------:R-:W-:Y:S01]  /*0a40*/  @!P0 IMAD.WIDE R10, R21, 0x4, R10 ;  /* 0x00000004150a8825 */ /* 0x000fe200078e020a */
[----:B------:R-:W2:Y:S04]  /*0a50*/  @P1 LDG.E R4, desc[UR16][R4.64+0x4] ;  /* 0x0000041004041981 */ /* 0x000ea8000c1e1900 */
[----:B------:R-:W4:Y:S04]  /*0a60*/  @!P0 LDG.E R9, desc[UR16][R8.64] ;  /* 0x0000001008098981 */ /* 0x000f28000c1e1900 */
[----:B------:R-:W4:Y:S01]  /*0a70*/  @!P0 LDG.E R10, desc[UR16][R10.64] ;  /* 0x000000100a0a8981 */ /* 0x000f22000c1e1900 */
[----:B---3--:R-:W-:-:S04]  /*0a80*/  @P1 FFMA R3, R3, R6, R12 ;  /* 0x0000000603031223 */ /* 0x008fc8000000000c */
[----:B--2---:R-:W-:-:S04]  /*0a90*/  @P1 FFMA R12, R4, R16, R3 ;  /* 0x00000010040c1223 */ /* 0x004fc80000000003 */
[----:B----4-:R-:W-:-:S07]  /*0aa0*/  @!P0 FFMA R12, R9, R10, R12 ;  /* 0x0000000a090c8223 */ /* 0x010fce000000000c */
.L_x_1:
[----:B------:R-:W-:Y:S05]  /*0ab0*/  BSYNC.RECONVERGENT B0 ;  /* 0x0000000000007941 */ /* 0x000fea0003800200 */
.L_x_0:
[----:B------:R-:W0:Y:S01]  /*0ac0*/  LDC.64 R2, c[0x0][0x390] ;  /* 0x0000e400ff027b82 */ /* 0x000e220000000a00 */
[----:B------:R-:W-:-:S04]  /*0ad0*/  IMAD R13, R0, UR18, R13 ;  /* 0x00000012000d7c24 */ /* 0x000fc8000f8e020d */
[----:B0-----:R-:W-:-:S05]  /*0ae0*/  IMAD.WIDE R2, R13, 0x4, R2 ;  /* 0x000000040d027825 */ /* 0x001fca00078e0202 */
[----:B------:R-:W-:Y:S01]  /*0af0*/  STG.E desc[UR16][R2.64], R12 ;  /* 0x0000000c02007986 */ /* 0x000fe2000c101910 */
[----:B------:R-:W-:Y:S05]  /*0b00*/  EXIT ;  /* 0x000000000000794d */ /* 0x000fea0003800000 */
.L_x_5:
[----:B------:R-:W-:-:S00]  /*0b10*/  BRA `(.L_x_5) ;  /* 0xfffffffc00fc7947 */ /* 0x000fc0000383ffff */
[----:B------:R-:W-:-:S00]  /*0b20*/  NOP ;  /* 0x0000000000007918 */ /* 0x000fc00000000000 */
        /* <DEDUP_REMOVED lines=13> */
.L_x_6:


//--------------------- .nv.shared.reserved.0     --------------------------
	.section	.nv.shared.reserved.0,"aw",@nobits
	.weak		__nv_reservedSMEM_offset_0_alias
	.size		__nv_reservedSMEM_offset_0_alias, 0, 64
	.other		__nv_reservedSMEM_offset_0_alias,@"STO_CUDA_RESERVED_SHARED STV_DEFAULT"
__nv_reservedSMEM_offset_0_alias:
	.zero		0
	.zero		64


//--------------------- .nv.constant0._Z26matrixMultiplicationKernelPfS_S_i --------------------------
	.section	.nv.constant0._Z26matrixMultiplicationKernelPfS_S_i,"a",@progbits
	.sectionflags	@""
	.align	4
.nv.constant0._Z26matrixMultiplicationKernelPfS_S_i:
	.zero		924


//--------------------- SYMBOLS --------------------------

	.type		.nv.reservedSmem.offset0,@object
	.size		.nv.reservedSmem.offset0,0x4
